	.headerflags	@"EF_CUDA_TEXMODE_UNIFIED EF_CUDA_64BIT_ADDRESS EF_CUDA_ACCELERATORS EF_CUDA_SM90 EF_CUDA_VIRTUAL_SM(EF_CUDA_SM90)"
	.elftype	@"ET_EXEC"


//--------------------- .nv.info                  --------------------------
	.section	.nv.info,"",@"SHT_CUDA_INFO"
	.align	4


	//----- nvinfo : EIATTR_REGCOUNT
	.align		4
        /*0000*/ 	.byte	0x04, 0x2f
        /*0002*/ 	.short	(.L_2 - .L_1)
	.align		4
.L_1:
        /*0004*/ 	.word	index@(triton_per_fused__native_batch_norm_legit_add_6)
        /*0008*/ 	.word	0x00000017


	//----- nvinfo : EIATTR_MIN_STACK_SIZE
	.align		4
.L_2:
        /*000c*/ 	.byte	0x04, 0x12
        /*000e*/ 	.short	(.L_4 - .L_3)
	.align		4
.L_3:
        /*0010*/ 	.word	index@(triton_per_fused__native_batch_norm_legit_add_6)
        /*0014*/ 	.word	0x00000000


	//----- nvinfo : EIATTR_FRAME_SIZE
	.align		4
.L_4:
        /*0018*/ 	.byte	0x04, 0x11
        /*001a*/ 	.short	(.L_6 - .L_5)
	.align		4
.L_5:
        /*001c*/ 	.word	index@(triton_per_fused__native_batch_norm_legit_add_6)
        /*0020*/ 	.word	0x00000000


	//----- nvinfo : EIATTR_MIN_STACK_SIZE
	.align		4
.L_6:
        /*0024*/ 	.byte	0x04, 0x12
        /*0026*/ 	.short	(.L_8 - .L_7)
	.align		4
.L_7:
        /*0028*/ 	.word	index@(triton_per_fused__native_batch_norm_legit_add_6)
        /*002c*/ 	.word	0x00000000
.L_8:


//--------------------- .nv.info.triton_per_fused__native_batch_norm_legit_add_6 --------------------------
	.section	.nv.info.triton_per_fused__native_batch_norm_legit_add_6,"",@"SHT_CUDA_INFO"
	.sectionflags	@""
	.align	4


	//----- nvinfo : EIATTR_CUDA_API_VERSION
	.align		4
        /*0000*/ 	.byte	0x04, 0x37
        /*0002*/ 	.short	(.L_10 - .L_9)
.L_9:
        /*0004*/ 	.word	0x0000007c


	//----- nvinfo : EIATTR_KPARAM_INFO
	.align		4
.L_10:
        /*0008*/ 	.byte	0x04, 0x17
        /*000a*/ 	.short	(.L_12 - .L_11)
.L_11:
        /*000c*/ 	.word	0x00000000
        /*0010*/ 	.short	0x0006
        /*0012*/ 	.short	0x002c
        /*0014*/ 	.byte	0x00, 0xf0, 0x11, 0x00


	//----- nvinfo : EIATTR_KPARAM_INFO
	.align		4
.L_12:
        /*0018*/ 	.byte	0x04, 0x17
        /*001a*/ 	.short	(.L_14 - .L_13)
.L_13:
        /*001c*/ 	.word	0x00000000
        /*0020*/ 	.short	0x0005
        /*0022*/ 	.short	0x0028
        /*0024*/ 	.byte	0x00, 0xf0, 0x11, 0x00


	//----- nvinfo : EIATTR_KPARAM_INFO
	.align		4
.L_14:
        /*0028*/ 	.byte	0x04, 0x17
        /*002a*/ 	.short	(.L_16 - .L_15)
.L_15:
        /*002c*/ 	.word	0x00000000
        /*0030*/ 	.short	0x0004
        /*0032*/ 	.short	0x0020
        /*0034*/ 	.byte	0x00, 0xf4, 0x21, 0x00


	//----- nvinfo : EIATTR_KPARAM_INFO
	.align		4
.L_16:
        /*0038*/ 	.byte	0x04, 0x17
        /*003a*/ 	.short	(.L_18 - .L_17)
.L_17:
        /*003c*/ 	.word	0x00000000
        /*0040*/ 	.short	0x0003
        /*0042*/ 	.short	0x0018
        /*0044*/ 	.byte	0x00, 0xf4, 0x21, 0x00


	//----- nvinfo : EIATTR_KPARAM_INFO
	.align		4
.L_18:
        /*0048*/ 	.byte	0x04, 0x17
        /*004a*/ 	.short	(.L_20 - .L_19)
.L_19:
        /*004c*/ 	.word	0x00000000
        /*0050*/ 	.short	0x0002
        /*0052*/ 	.short	0x0010
        /*0054*/ 	.byte	0x00, 0xf4, 0x21, 0x00


	//----- nvinfo : EIATTR_KPARAM_INFO
	.align		4
.L_20:
        /*0058*/ 	.byte	0x04, 0x17
        /*005a*/ 	.short	(.L_22 - .L_21)
.L_21:
        /*005c*/ 	.word	0x00000000
        /*0060*/ 	.short	0x0001
        /*0062*/ 	.short	0x0008
        /*0064*/ 	.byte	0x00, 0xf4, 0x21, 0x00


	//----- nvinfo : EIATTR_KPARAM_INFO
	.align		4
.L_22:
        /*0068*/ 	.byte	0x04, 0x17
        /*006a*/ 	.short	(.L_24 - .L_23)
.L_23:
        /*006c*/ 	.word	0x00000000
        /*0070*/ 	.short	0x0000
        /*0072*/ 	.short	0x0000
        /*0074*/ 	.byte	0x00, 0xf4, 0x21, 0x00


	//----- nvinfo : EIATTR_SPARSE_MMA_MASK
	.align		4
.L_24:
        /*0078*/ 	.byte	0x03, 0x50
        /*007a*/ 	.short	0x0000


	//----- nvinfo : EIATTR_MAXREG_COUNT
	.align		4
        /*007c*/ 	.byte	0x03, 0x1b
        /*007e*/ 	.short	0x00ff


	//----- nvinfo : EIATTR_COOP_GROUP_MASK_REGIDS
	.align		4
        /*0080*/ 	.byte	0x04, 0x29
        /*0082*/ 	.short	(.L_26 - .L_25)


	//   ....[0]....
.L_25:
        /*0084*/ 	.word	0xffffffff


	//   ....[1]....
        /*0088*/ 	.word	0xffffffff


	//   ....[2]....
        /*008c*/ 	.word	0xffffffff


	//   ....[3]....
        /*0090*/ 	.word	0xffffffff


	//   ....[4]....
        /*0094*/ 	.word	0xffffffff


	//   ....[5]....
        /*0098*/ 	.word	0xffffffff


	//   ....[6]....
        /*009c*/ 	.word	0xffffffff


	//   ....[7]....
        /*00a0*/ 	.word	0xffffffff


	//   ....[8]....
        /*00a4*/ 	.word	0xffffffff


	//   ....[9]....
        /*00a8*/ 	.word	0xffffffff


	//   ....[10]....
        /*00ac*/ 	.word	0xffffffff


	//   ....[11]....
        /*00b0*/ 	.word	0xffffffff


	//   ....[12]....
        /*00b4*/ 	.word	0xffffffff


	//   ....[13]....
        /*00b8*/ 	.word	0xffffffff


	//   ....[14]....
        /*00bc*/ 	.word	0xffffffff


	//   ....[15]....
        /*00c0*/ 	.word	0xffffffff


	//----- nvinfo : EIATTR_COOP_GROUP_INSTR_OFFSETS
	.align		4
.L_26:
        /*00c4*/ 	.byte	0x04, 0x28
        /*00c6*/ 	.short	(.L_28 - .L_27)


	//   ....[0]....
.L_27:
        /*00c8*/ 	.word	0x00000230


	//   ....[1]....
        /*00cc*/ 	.word	0x00000240


	//   ....[2]....
        /*00d0*/ 	.word	0x00000270


	//   ....[3]....
        /*00d4*/ 	.word	0x00000280


	//   ....[4]....
        /*00d8*/ 	.word	0x000002b0


	//   ....[5]....
        /*00dc*/ 	.word	0x000002c0


	//   ....[6]....
        /*00e0*/ 	.word	0x000002f0


	//   ....[7]....
        /*00e4*/ 	.word	0x00000300


	//   ....[8]....
        /*00e8*/ 	.word	0x000003a0


	//   ....[9]....
        /*00ec*/ 	.word	0x000003b0


	//   ....[10]....
        /*00f0*/ 	.word	0x000003e0


	//   ....[11]....
        /*00f4*/ 	.word	0x000003f0


	//   ....[12]....
        /*00f8*/ 	.word	0x00000420


	//   ....[13]....
        /*00fc*/ 	.word	0x00000430


	//   ....[14]....
        /*0100*/ 	.word	0x00000470


	//   ....[15]....
        /*0104*/ 	.word	0x00000480


	//----- nvinfo : EIATTR_EXIT_INSTR_OFFSETS
	.align		4
.L_28:
        /*0108*/ 	.byte	0x04, 0x1c
        /*010a*/ 	.short	(.L_30 - .L_29)


	//   ....[0]....
.L_29:
        /*010c*/ 	.word	0x000005a0


	//   ....[1]....
        /*0110*/ 	.word	0x000005c0


	//----- nvinfo : EIATTR_REQNTID
	.align		4
.L_30:
        /*0114*/ 	.byte	0x04, 0x10
        /*0116*/ 	.short	(.L_32 - .L_31)
.L_31:
        /*0118*/ 	.word	0x00000040
        /*011c*/ 	.word	0x00000001
        /*0120*/ 	.word	0x00000001


	//----- nvinfo : EIATTR_CBANK_PARAM_SIZE
	.align		4
.L_32:
        /*0124*/ 	.byte	0x03, 0x19
        /*0126*/ 	.short	0x0030


	//----- nvinfo : EIATTR_PARAM_CBANK
	.align		4
        /*0128*/ 	.byte	0x04, 0x0a
        /*012a*/ 	.short	(.L_34 - .L_33)
	.align		4
.L_33:
        /*012c*/ 	.word	index@(.nv.constant0.triton_per_fused__native_batch_norm_legit_add_6)
        /*0130*/ 	.short	0x0210
        /*0132*/ 	.short	0x0030


	//----- nvinfo : EIATTR_SW_WAR
	.align		4
.L_34:
        /*0134*/ 	.byte	0x04, 0x36
        /*0136*/ 	.short	(.L_36 - .L_35)
.L_35:
        /*0138*/ 	.word	0x00000008
.L_36:


//--------------------- .nv.callgraph             --------------------------
	.section	.nv.callgraph,"",@"SHT_CUDA_CALLGRAPH"
	.align	4
	.sectionentsize	8
	.align		4
        /*0000*/ 	.word	0x00000000
	.align		4
        /*0004*/ 	.word	0xffffffff
	.align		4
        /*0008*/ 	.word	0x00000000
	.align		4
        /*000c*/ 	.word	0xfffffffe
	.align		4
        /*0010*/ 	.word	0x00000000
	.align		4
        /*0014*/ 	.word	0xfffffffd
	.align		4
        /*0018*/ 	.word	0x00000000
	.align		4
        /*001c*/ 	.word	0xfffffffc


//--------------------- .nv.constant4             --------------------------
	.section	.nv.constant4,"a",@progbits
	.align	8
	.align		8
.nv.constant4:
        /*0000*/ 	.dword	_$_str


//--------------------- .text.triton_per_fused__native_batch_norm_legit_add_6 --------------------------
	.section	.text.triton_per_fused__native_batch_norm_legit_add_6,"ax",@progbits
	.align	128
        .global         triton_per_fused__native_batch_norm_legit_add_6
        .type           triton_per_fused__native_batch_norm_legit_add_6,@function
        .size           triton_per_fused__native_batch_norm_legit_add_6,(.L_x_1 - triton_per_fused__native_batch_norm_legit_add_6)
        .other          triton_per_fused__native_batch_norm_legit_add_6,@"STO_CUDA_ENTRY STV_DEFAULT"
triton_per_fused__native_batch_norm_legit_add_6:
.text.triton_per_fused__native_batch_norm_legit_add_6:
[----:B------:R-:W0:Y:S02]  /*0000*/  LDC R1, c[0x0][0x28] ;  /* 0x00000a00ff017b82 */ /* 0x000e240000000800 */
[----:B------:R-:W1:Y:S01]  /*0010*/  S2R R0, SR_CTAID.X ;  /* 0x0000000000007919 */ /* 0x000e620000002500 */
[----:B------:R-:W2:Y:S01]  /*0020*/  LDC.64 R6, c[0x0][0x210] ;  /* 0x00008400ff067b82 */ /* 0x000ea20000000a00 */
[----:B------:R-:W-:Y:S01]  /*0030*/  HFMA2.MMA R10, -RZ, RZ, 0, 0 ;  /* 0x00000000ff0a7435 */ /* 0x000fe200000001ff */
[----:B------:R-:W-:Y:S01]  /*0040*/  ULDC.64 UR4, c[0x0][0x208] ;  /* 0x0000820000047ab9 */ /* 0x000fe20000000a00 */
[----:B------:R-:W3:Y:S05]  /*0050*/  S2R R14, SR_TID.X ;  /* 0x00000000000e7919 */ /* 0x000eea0000002100 */
[----:B------:R-:W4:Y:S01]  /*0060*/  LDC.64 R8, c[0x0][0x218] ;  /* 0x00008600ff087b82 */ /* 0x000f220000000a00 */
[----:B-1----:R-:W-:-:S02]  /*0070*/  SHF.R.S32.HI R3, RZ, 0x1f, R0 ;  /* 0x0000001fff037819 */ /* 0x002fc40000011400 */
[----:B------:R-:W-:Y:S02]  /*0080*/  ISETP.GE.AND P2, PT, R0, 0x400, PT ;  /* 0x000004000000780c */ /* 0x000fe40003f46270 */
[----:B------:R-:W-:Y:S02]  /*0090*/  LEA.HI R2, R3, R0, RZ, 0x8 ;  /* 0x0000000003027211 */ /* 0x000fe400078f40ff */
[----:B---3--:R-:W-:Y:S02]  /*00a0*/  LOP3.LUT R3, R14, 0xf, RZ, 0xc0, !PT ;  /* 0x0000000f0e037812 */ /* 0x008fe400078ec0ff */
[C---:B------:R-:W-:Y:S02]  /*00b0*/  LOP3.LUT R5, R2.reuse, 0xffffff00, RZ, 0xc0, !PT ;  /* 0xffffff0002057812 */ /* 0x040fe400078ec0ff */
[----:B------:R-:W-:Y:S02]  /*00c0*/  SHF.L.U32 R4, R2, 0x4, RZ ;  /* 0x0000000402047819 */ /* 0x000fe400000006ff */
[----:B------:R-:W-:-:S02]  /*00d0*/  IADD3 R2, -R5, R0, RZ ;  /* 0x0000000005027210 */ /* 0x000fc40007ffe1ff */
[----:B------:R-:W-:Y:S02]  /*00e0*/  LOP3.LUT R4, R4, 0xfffff000, RZ, 0xc0, !PT ;  /* 0xfffff00004047812 */ /* 0x000fe400078ec0ff */
[----:B------:R-:W-:-:S04]  /*00f0*/  LEA R5, R3, R2, 0x8 ;  /* 0x0000000203057211 */ /* 0x000fc800078e40ff */
[----:B------:R-:W-:-:S05]  /*0100*/  IADD3 R5, R4, R5, RZ ;  /* 0x0000000504057210 */ /* 0x000fca0007ffe0ff */
[----:B--2---:R-:W-:Y:S01]  /*0110*/  IMAD.WIDE R6, R5, 0x4, R6 ;  /* 0x0000000405067825 */ /* 0x004fe200078e0206 */
[----:B------:R-:W-:-:S04]  /*0120*/  CS2R R4, SRZ ;  /* 0x0000000000047805 */ /* 0x000fc8000001ff00 */
[----:B------:R-:W2:Y:S04]  /*0130*/  @!P2 LDG.E R10, desc[UR4][R6.64] ;  /* 0x00000004060aa981 */ /* 0x000ea8000c1e1900 */
[----:B------:R-:W3:Y:S01]  /*0140*/  @!P2 LDG.E R5, desc[UR4][R6.64] ;  /* 0x000000040605a981 */ /* 0x000ee2000c1e1900 */
[----:B------:R-:W-:Y:S02]  /*0150*/  LEA R2, R0, R3, 0x4 ;  /* 0x0000000300027211 */ /* 0x000fe400078e20ff */
[----:B------:R-:W-:Y:S01]  /*0160*/  MOV R3, RZ ;  /* 0x000000ff00037202 */ /* 0x000fe20000000f00 */
[----:B------:R1:W5:Y:S02]  /*0170*/  @!P2 LDG.E R4, desc[UR4][R6.64] ;  /* 0x000000040604a981 */ /* 0x000364000c1e1900 */
[----:B----4-:R-:W-:-:S05]  /*0180*/  IMAD.WIDE R8, R2, 0x4, R8 ;  /* 0x0000000402087825 */ /* 0x010fca00078e0208 */
[----:B------:R4:W4:Y:S01]  /*0190*/  @!P2 LDG.E R3, desc[UR4][R8.64] ;  /* 0x000000040803a981 */ /* 0x000922000c1e1900 */
[----:B------:R-:W-:Y:S01]  /*01a0*/  HFMA2.MMA R20, -RZ, RZ, 1.375, 0 ;  /* 0x3d800000ff147435 */ /* 0x000fe200000001ff */
[C---:B------:R-:W-:Y:S02]  /*01b0*/  LOP3.LUT P0, RZ, R14.reuse, 0x3f, RZ, 0xc0, !PT ;  /* 0x0000003f0eff7812 */ /* 0x040fe4000780c0ff */
[----:B------:R-:W-:Y:S02]  /*01c0*/  LOP3.LUT P1, RZ, R14, 0x30, RZ, 0xc0, !PT ;  /* 0x000000300eff7812 */ /* 0x000fe4000782c0ff */
[C---:B------:R-:W-:Y:S02]  /*01d0*/  ISETP.LT.AND P0, PT, R0.reuse, 0x400, !P0 ;  /* 0x000004000000780c */ /* 0x040fe40004701270 */
[----:B------:R-:W-:Y:S02]  /*01e0*/  ISETP.LT.AND P1, PT, R0, 0x400, !P1 ;  /* 0x000004000000780c */ /* 0x000fe40004f21270 */
[----:B--2---:R-:W-:-:S02]  /*01f0*/  SEL R18, R10, RZ, !P2 ;  /* 0x000000ff0a127207 */ /* 0x004fc40005000000 */
[----:B---3--:R-:W-:Y:S02]  /*0200*/  SEL R13, R5, RZ, !P2 ;  /* 0x000000ff050d7207 */ /* 0x008fe40005000000 */
[----:B------:R-:W-:Y:S02]  /*0210*/  FSEL R10, R18, RZ, !P2 ;  /* 0x000000ff120a7208 */ /* 0x000fe40005000000 */
[----:B------:R-:W-:-:S03]  /*0220*/  FSEL R5, R13, RZ, !P2 ;  /* 0x000000ff0d057208 */ /* 0x000fc60005000000 */
[----:B------:R-:W2:Y:S04]  /*0230*/  SHFL.BFLY PT, R11, R10, 0x8, 0x1f ;  /* 0x0d001f000a0b7f89 */ /* 0x000ea800000e0000 */
[----:B------:R-:W3:Y:S01]  /*0240*/  SHFL.BFLY PT, R12, R5, 0x8, 0x1f ;  /* 0x0d001f00050c7f89 */ /* 0x000ee200000e0000 */
[----:B--2---:R-:W-:Y:S01]  /*0250*/  FADD R11, R10, R11 ;  /* 0x0000000b0a0b7221 */ /* 0x004fe20000000000 */
[----:B---3--:R-:W-:-:S04]  /*0260*/  FADD R12, R5, R12 ;  /* 0x0000000c050c7221 */ /* 0x008fc80000000000 */
[----:B------:R-:W2:Y:S04]  /*0270*/  SHFL.BFLY PT, R16, R11, 0x4, 0x1f ;  /* 0x0c801f000b107f89 */ /* 0x000ea800000e0000 */
[----:B-1----:R-:W1:Y:S01]  /*0280*/  SHFL.BFLY PT, R7, R12, 0x4, 0x1f ;  /* 0x0c801f000c077f89 */ /* 0x002e6200000e0000 */
[----:B--2---:R-:W-:Y:S01]  /*0290*/  FADD R16, R11, R16 ;  /* 0x000000100b107221 */ /* 0x004fe20000000000 */
[----:B-1----:R-:W-:-:S04]  /*02a0*/  FADD R7, R12, R7 ;  /* 0x000000070c077221 */ /* 0x002fc80000000000 */
[----:B----4-:R-:W1:Y:S04]  /*02b0*/  SHFL.BFLY PT, R9, R16, 0x2, 0x1f ;  /* 0x0c401f0010097f89 */ /* 0x010e6800000e0000 */
[----:B------:R-:W2:Y:S01]  /*02c0*/  SHFL.BFLY PT, R6, R7, 0x2, 0x1f ;  /* 0x0c401f0007067f89 */ /* 0x000ea200000e0000 */
[----:B-1----:R-:W-:Y:S01]  /*02d0*/  FADD R9, R16, R9 ;  /* 0x0000000910097221 */ /* 0x002fe20000000000 */
[----:B--2---:R-:W-:-:S04]  /*02e0*/  FADD R8, R7, R6 ;  /* 0x0000000607087221 */ /* 0x004fc80000000000 */
[----:B------:R-:W1:Y:S04]  /*02f0*/  SHFL.BFLY PT, R6, R9, 0x1, 0x1f ;  /* 0x0c201f0009067f89 */ /* 0x000e6800000e0000 */
[----:B------:R-:W2:Y:S01]  /*0300*/  SHFL.BFLY PT, R5, R8, 0x1, 0x1f ;  /* 0x0c201f0008057f89 */ /* 0x000ea200000e0000 */
[----:B-1----:R-:W-:Y:S01]  /*0310*/  FADD R10, R9, R6 ;  /* 0x00000006090a7221 */ /* 0x002fe20000000000 */
[----:B--2---:R-:W-:-:S03]  /*0320*/  FADD R6, R8, R5 ;  /* 0x0000000508067221 */ /* 0x004fc60000000000 */
[----:B------:R-:W-:Y:S01]  /*0330*/  FMUL R5, R10, 0.0625 ;  /* 0x3d8000000a057820 */ /* 0x000fe20000400000 */
[----:B------:R-:W-:-:S03]  /*0340*/  FFMA R10, R6, -0.0625, R13 ;  /* 0xbd800000060a7823 */ /* 0x000fc6000000000d */
[----:B------:R-:W-:Y:S01]  /*0350*/  FADD R11, R18, -R5 ;  /* 0x80000005120b7221 */ /* 0x000fe20000000000 */
[----:B------:R-:W-:-:S03]  /*0360*/  FMUL R10, R10, R10 ;  /* 0x0000000a0a0a7220 */ /* 0x000fc60000400000 */
[----:B------:R-:W-:Y:S02]  /*0370*/  FMUL R11, R11, R11 ;  /* 0x0000000b0b0b7220 */ /* 0x000fe40000400000 */
[----:B------:R-:W-:-:S03]  /*0380*/  FSEL R10, R10, RZ, !P2 ;  /* 0x000000ff0a0a7208 */ /* 0x000fc60005000000 */
[----:B------:R-:W-:Y:S02]  /*0390*/  FSEL R11, R11, RZ, !P2 ;  /* 0x000000ff0b0b7208 */ /* 0x000fe40005000000 */
[----:B------:R-:W1:Y:S04]  /*03a0*/  SHFL.BFLY PT, R7, R10, 0x8, 0x1f ;  /* 0x0d001f000a077f89 */ /* 0x000e6800000e0000 */
[----:B------:R-:W2:Y:S01]  /*03b0*/  SHFL.BFLY PT, R8, R11, 0x8, 0x1f ;  /* 0x0d001f000b087f89 */ /* 0x000ea200000e0000 */
[----:B-1----:R-:W-:Y:S01]  /*03c0*/  FADD R7, R10, R7 ;  /* 0x000000070a077221 */ /* 0x002fe20000000000 */
[----:B--2---:R-:W-:-:S04]  /*03d0*/  FADD R13, R11, R8 ;  /* 0x000000080b0d7221 */ /* 0x004fc80000000000 */
[----:B------:R-:W1:Y:S04]  /*03e0*/  SHFL.BFLY PT, R8, R7, 0x4, 0x1f ;  /* 0x0c801f0007087f89 */ /* 0x000e6800000e0000 */
[----:B------:R-:W2:Y:S01]  /*03f0*/  SHFL.BFLY PT, R16, R13, 0x4, 0x1f ;  /* 0x0c801f000d107f89 */ /* 0x000ea200000e0000 */
[----:B-1----:R-:W-:Y:S01]  /*0400*/  FADD R12, R7, R8 ;  /* 0x00000008070c7221 */ /* 0x002fe20000000000 */
[----:B--2---:R-:W-:-:S04]  /*0410*/  FADD R16, R13, R16 ;  /* 0x000000100d107221 */ /* 0x004fc80000000000 */
[----:B------:R-:W1:Y:S04]  /*0420*/  SHFL.BFLY PT, R9, R12, 0x2, 0x1f ;  /* 0x0c401f000c097f89 */ /* 0x000e6800000e0000 */
[----:B------:R-:W2:Y:S01]  /*0430*/  SHFL.BFLY PT, R17, R16, 0x2, 0x1f ;  /* 0x0c401f0010117f89 */ /* 0x000ea200000e0000 */
[----:B-1----:R-:W-:Y:S02]  /*0440*/  FADD R15, R12, R9 ;  /* 0x000000090c0f7221 */ /* 0x002fe40000000000 */
[----:B------:R-:W1:Y:S01]  /*0450*/  LDC.64 R8, c[0x0][0x228] ;  /* 0x00008a00ff087b82 */ /* 0x000e620000000a00 */
[----:B--2---:R-:W-:Y:S02]  /*0460*/  FADD R17, R16, R17 ;  /* 0x0000001110117221 */ /* 0x004fe40000000000 */
[----:B------:R-:W2:Y:S04]  /*0470*/  SHFL.BFLY PT, R10, R15, 0x1, 0x1f ;  /* 0x0c201f000f0a7f89 */ /* 0x000ea800000e0000 */
[----:B------:R-:W3:Y:S01]  /*0480*/  SHFL.BFLY PT, R18, R17, 0x1, 0x1f ;  /* 0x0c201f0011127f89 */ /* 0x000ee200000e0000 */
[----:B------:R-:W4:Y:S01]  /*0490*/  LDC.64 R12, c[0x0][0x220] ;  /* 0x00008800ff0c7b82 */ /* 0x000f220000000a00 */
[----:B--2---:R-:W-:-:S07]  /*04a0*/  FADD R7, R15, R10 ;  /* 0x0000000a0f077221 */ /* 0x004fce0000000000 */
[----:B------:R-:W2:Y:S01]  /*04b0*/  LDC.64 R10, c[0x0][0x230] ;  /* 0x00008c00ff0a7b82 */ /* 0x000ea20000000a00 */
[----:B------:R-:W-:Y:S01]  /*04c0*/  FFMA R19, R7, R20, 9.9999997473787516356e-06 ;  /* 0x3727c5ac07137423 */ /* 0x000fe20000000014 */
[----:B---3--:R-:W-:-:S04]  /*04d0*/  FADD R18, R17, R18 ;  /* 0x0000001211127221 */ /* 0x008fc80000000000 */
[----:B------:R-:W-:Y:S01]  /*04e0*/  FFMA R18, R18, R20, 9.9999997473787516356e-06 ;  /* 0x3727c5ac12127423 */ /* 0x000fe20000000014 */
[----:B------:R-:W3:Y:S01]  /*04f0*/  MUFU.RSQ R19, R19 ;  /* 0x0000001300137308 */ /* 0x000ee20000001400 */
[----:B-----5:R-:W-:-:S07]  /*0500*/  SEL R7, R4, RZ, !P2 ;  /* 0x000000ff04077207 */ /* 0x020fce0005000000 */
[----:B------:R-:W5:Y:S01]  /*0510*/  MUFU.RSQ R15, R18 ;  /* 0x00000012000f7308 */ /* 0x000f620000001400 */
[----:B------:R-:W-:Y:S01]  /*0520*/  SEL R4, R3, RZ, !P2 ;  /* 0x000000ff03047207 */ /* 0x000fe20005000000 */
[----:B------:R-:W-:Y:S01]  /*0530*/  FFMA R6, R6, -0.0625, R7 ;  /* 0xbd80000006067823 */ /* 0x000fe20000000007 */
[----:B-1----:R-:W-:-:S04]  /*0540*/  IMAD.WIDE R8, R0, 0x4, R8 ;  /* 0x0000000400087825 */ /* 0x002fc800078e0208 */
[----:B---3--:R-:W-:Y:S01]  /*0550*/  FFMA R19, R19, R6, R4 ;  /* 0x0000000613137223 */ /* 0x008fe20000000004 */
[----:B--2---:R-:W-:Y:S01]  /*0560*/  IMAD.WIDE R10, R2, 0x4, R10 ;  /* 0x00000004020a7825 */ /* 0x004fe200078e020a */
[----:B-----5:R1:W-:Y:S03]  /*0570*/  @P0 STG.E desc[UR4][R8.64], R15 ;  /* 0x0000000f08000986 */ /* 0x0203e6000c101904 */
[----:B----4-:R-:W-:Y:S01]  /*0580*/  IMAD.WIDE R12, R0, 0x4, R12 ;  /* 0x00000004000c7825 */ /* 0x010fe200078e020c */
[----:B------:R1:W-:Y:S01]  /*0590*/  @P1 STG.E desc[UR4][R10.64], R19 ;  /* 0x000000130a001986 */ /* 0x0003e2000c101904 */
[----:B------:R-:W-:Y:S05]  /*05a0*/  @!P0 EXIT ;  /* 0x000000000000894d */ /* 0x000fea0003800000 */
[----:B------:R-:W-:Y:S01]  /*05b0*/  STG.E desc[UR4][R12.64], R5 ;  /* 0x000000050c007986 */ /* 0x000fe2000c101904 */
[----:B------:R-:W-:Y:S05]  /*05c0*/  EXIT ;  /* 0x000000000000794d */ /* 0x000fea0003800000 */
.L_x_0:
[----:B------:R-:W-:-:S00]  /*05d0*/  BRA `(.L_x_0) ;  /* 0xfffffffc00fc7947 */ /* 0x000fc0000383ffff */
[----:B------:R-:W-:-:S00]  /*05e0*/  NOP ;  /* 0x0000000000007918 */ /* 0x000fc00000000000 */
        /* <DEDUP_REMOVED lines=9> */
.L_x_1:


//--------------------- .nv.global.init           --------------------------
	.section	.nv.global.init,"aw",@progbits
.nv.global.init:
	.type		_$_str,@object
	.size		_$_str,(.L_0 - _$_str)
_$_str:
        /*0000*/ 	.byte	0x5f, 0x5f, 0x43, 0x55, 0x44, 0x41, 0x5f, 0x46, 0x54, 0x5a, 0x00
.L_0:


//--------------------- .nv.constant0.triton_per_fused__native_batch_norm_legit_add_6 --------------------------
	.section	.nv.constant0.triton_per_fused__native_batch_norm_legit_add_6,"a",@progbits
	.sectionflags	@""
	.align	4
.nv.constant0.triton_per_fused__native_batch_norm_legit_add_6:
	.zero		576
